//
// Generated by NVIDIA NVVM Compiler
//
// Compiler Build ID: CL-36424714
// Cuda compilation tools, release 13.0, V13.0.88
// Based on NVVM 20.0.0
//

.version 9.0
.target sm_100
.address_size 64

	// .globl	_Z7cusaxpyifPfS_

.visible .entry _Z7cusaxpyifPfS_(
	.param .u32 _Z7cusaxpyifPfS__param_0,
	.param .f32 _Z7cusaxpyifPfS__param_1,
	.param .u64 .ptr .align 1 _Z7cusaxpyifPfS__param_2,
	.param .u64 .ptr .align 1 _Z7cusaxpyifPfS__param_3
)
{
	.reg .pred 	%p<2>;
	.reg .b32 	%r<6>;
	.reg .b32 	%f<5>;
	.reg .b64 	%rd<8>;

	ld.param.u32 	%r2, [_Z7cusaxpyifPfS__param_0];
	ld.param.f32 	%f1, [_Z7cusaxpyifPfS__param_1];
	ld.param.u64 	%rd1, [_Z7cusaxpyifPfS__param_2];
	ld.param.u64 	%rd2, [_Z7cusaxpyifPfS__param_3];
	mov.u32 	%r3, %ctaid.x;
	mov.u32 	%r4, %ntid.x;
	mov.u32 	%r5, %tid.x;
	mad.lo.s32 	%r1, %r3, %r4, %r5;
	setp.ge.s32 	%p1, %r1, %r2;
	@%p1 bra 	$L__BB0_2;
	cvta.to.global.u64 	%rd3, %rd1;
	cvta.to.global.u64 	%rd4, %rd2;
	mul.wide.s32 	%rd5, %r1, 4;
	add.s64 	%rd6, %rd3, %rd5;
	ld.global.f32 	%f2, [%rd6];
	add.s64 	%rd7, %rd4, %rd5;
	ld.global.f32 	%f3, [%rd7];
	fma.rn.f32 	%f4, %f1, %f2, %f3;
	st.global.f32 	[%rd7], %f4;
$L__BB0_2:
	ret;

}


// ===== COMPILED SASS (sm_100) =====

	.target	sm_100

	.elftype	@"ET_EXEC"


//--------------------- .note.nv.tkinfo           --------------------------
	.section	.note.nv.tkinfo,"",@"SHT_NOTE"
	.sectionflags	@"SHF_NOTE_NV_TKINFO"
	.tkinfo
        /*0018*/ 	.word	0x00000002
        /*0030*/ 	.string	""
        /*0030*/ 	.string	"ptxas"
        /*0030*/ 	.string	"Cuda compilation tools, release 13.0, V13.0.88"
        /*0030*/ 	.string	"Build cuda_13.0.r13.0/compiler.36424714_0"
        /*0030*/ 	.string	"-arch sm_100 -m 64 "



//--------------------- .note.nv.cuinfo           --------------------------
	.section	.note.nv.cuinfo,"",@"SHT_NOTE"
	.sectionflags	@"SHF_NOTE_NV_CUINFO"
        /*0018*/ 	.short	0x0002
        /*001a*/ 	.short	0x0064
        /*001c*/ 	.short	0x0082
	.zero		2


//--------------------- .nv.info                  --------------------------
	.section	.nv.info,"",@"SHT_CUDA_INFO"
	.align	4


	//----- nvinfo : EIATTR_REGCOUNT
	.align		4
        /*0000*/ 	.byte	0x04, 0x2f
        /*0002*/ 	.short	(.L_1 - .L_0)
	.align		4
.L_0:
        /*0004*/ 	.word	index@(_Z7cusaxpyifPfS_)
        /*0008*/ 	.word	0x0000000a


	//----- nvinfo : EIATTR_FRAME_SIZE
	.align		4
.L_1:
        /*000c*/ 	.byte	0x04, 0x11
        /*000e*/ 	.short	(.L_3 - .L_2)
	.align		4
.L_2:
        /*0010*/ 	.word	index@(_Z7cusaxpyifPfS_)
        /*0014*/ 	.word	0x00000000


	//----- nvinfo : EIATTR_MIN_STACK_SIZE
	.align		4
.L_3:
        /*0018*/ 	.byte	0x04, 0x12
        /*001a*/ 	.short	(.L_5 - .L_4)
	.align		4
.L_4:
        /*001c*/ 	.word	index@(_Z7cusaxpyifPfS_)
        /*0020*/ 	.word	0x00000000
.L_5:


//--------------------- .nv.compat                --------------------------
	.section	.nv.compat,"",@"SHT_CUDA_COMPAT_INFO"
	.align	4
        /*0000*/ 	.byte	0x02, 0x09, 0x00, 0x00, 0x02, 0x02, 0x01, 0x00, 0x02, 0x05, 0x05, 0x00, 0x03, 0x07, 0x01, 0x01
        /*0010*/ 	.byte	0x02, 0x03, 0x00, 0x00, 0x02, 0x06, 0x01, 0x00, 0x04, 0x0b, 0x08, 0x00, 0x09, 0x00, 0x00, 0x00
        /*0020*/ 	.byte	0x00, 0x00, 0x00, 0x00


//--------------------- .nv.info._Z7cusaxpyifPfS_ --------------------------
	.section	.nv.info._Z7cusaxpyifPfS_,"",@"SHT_CUDA_INFO"
	.sectionflags	@""
	.align	4


	//----- nvinfo : EIATTR_CUDA_API_VERSION
	.align		4
        /*0000*/ 	.byte	0x04, 0x37
        /*0002*/ 	.short	(.L_7 - .L_6)
.L_6:
        /*0004*/ 	.word	0x00000082


	//----- nvinfo : EIATTR_KPARAM_INFO
	.align		4
.L_7:
        /*0008*/ 	.byte	0x04, 0x17
        /*000a*/ 	.short	(.L_9 - .L_8)
.L_8:
        /*000c*/ 	.word	0x00000000
        /*0010*/ 	.short	0x0003
        /*0012*/ 	.short	0x0010
        /*0014*/ 	.byte	0x00, 0xf5, 0x21, 0x00


	//----- nvinfo : EIATTR_KPARAM_INFO
	.align		4
.L_9:
        /*0018*/ 	.byte	0x04, 0x17
        /*001a*/ 	.short	(.L_11 - .L_10)
.L_10:
        /*001c*/ 	.word	0x00000000
        /*0020*/ 	.short	0x0002
        /*0022*/ 	.short	0x0008
        /*0024*/ 	.byte	0x00, 0xf5, 0x21, 0x00


	//----- nvinfo : EIATTR_KPARAM_INFO
	.align		4
.L_11:
        /*0028*/ 	.byte	0x04, 0x17
        /*002a*/ 	.short	(.L_13 - .L_12)
.L_12:
        /*002c*/ 	.word	0x00000000
        /*0030*/ 	.short	0x0001
        /*0032*/ 	.short	0x0004
        /*0034*/ 	.byte	0x00, 0xf0, 0x11, 0x00


	//----- nvinfo : EIATTR_KPARAM_INFO
	.align		4
.L_13:
        /*0038*/ 	.byte	0x04, 0x17
        /*003a*/ 	.short	(.L_15 - .L_14)
.L_14:
        /*003c*/ 	.word	0x00000000
        /*0040*/ 	.short	0x0000
        /*0042*/ 	.short	0x0000
        /*0044*/ 	.byte	0x00, 0xf0, 0x11, 0x00


	//----- nvinfo : EIATTR_SPARSE_MMA_MASK
	.align		4
.L_15:
        /*0048*/ 	.byte	0x03, 0x50
        /*004a*/ 	.short	0x0000


	//----- nvinfo : EIATTR_MAXREG_COUNT
	.align		4
        /*004c*/ 	.byte	0x03, 0x1b
        /*004e*/ 	.short	0x00ff


	//----- nvinfo : EIATTR_MERCURY_ISA_VERSION
	.align		4
        /*0050*/ 	.byte	0x03, 0x5f
        /*0052*/ 	.short	0x0101


	//----- nvinfo : EIATTR_VRC_CTA_INIT_COUNT
	.align		4
        /*0054*/ 	.byte	0x02, 0x4a
	.zero		1
	.zero		1


	//----- nvinfo : EIATTR_EXIT_INSTR_OFFSETS
	.align		4
        /*0058*/ 	.byte	0x04, 0x1c
        /*005a*/ 	.short	(.L_17 - .L_16)


	//   ....[0]....
.L_16:
        /*005c*/ 	.word	0x00000070


	//   ....[1]....
        /*0060*/ 	.word	0x00000120


	//----- nvinfo : EIATTR_CBANK_PARAM_SIZE
	.align		4
.L_17:
        /*0064*/ 	.byte	0x03, 0x19
        /*0066*/ 	.short	0x0018


	//----- nvinfo : EIATTR_PARAM_CBANK
	.align		4
        /*0068*/ 	.byte	0x04, 0x0a
        /*006a*/ 	.short	(.L_19 - .L_18)
	.align		4
.L_18:
        /*006c*/ 	.word	index@(.nv.constant0._Z7cusaxpyifPfS_)
        /*0070*/ 	.short	0x0380
        /*0072*/ 	.short	0x0018


	//----- nvinfo : EIATTR_SW_WAR
	.align		4
.L_19:
        /*0074*/ 	.byte	0x04, 0x36
        /*0076*/ 	.short	(.L_21 - .L_20)
.L_20:
        /*0078*/ 	.word	0x00000008
.L_21:


//--------------------- .nv.callgraph             --------------------------
	.section	.nv.callgraph,"",@"SHT_CUDA_CALLGRAPH"
	.align	4
	.sectionentsize	8
	.align		4
        /*0000*/ 	.word	0x00000000
	.align		4
        /*0004*/ 	.word	0xffffffff
	.align		4
        /*0008*/ 	.word	0x00000000
	.align		4
        /*000c*/ 	.word	0xfffffffe
	.align		4
        /*0010*/ 	.word	0x00000000
	.align		4
        /*0014*/ 	.word	0xfffffffd
	.align		4
        /*0018*/ 	.word	0x00000000
	.align		4
        /*001c*/ 	.word	0xfffffffc


//--------------------- .text._Z7cusaxpyifPfS_    --------------------------
	.section	.text._Z7cusaxpyifPfS_,"ax",@progbits
	.align	128
        .global         _Z7cusaxpyifPfS_
        .type           _Z7cusaxpyifPfS_,@function
        .size           _Z7cusaxpyifPfS_,(.L_x_1 - _Z7cusaxpyifPfS_)
        .other          _Z7cusaxpyifPfS_,@"STO_CUDA_ENTRY STV_DEFAULT"
_Z7cusaxpyifPfS_:
.text._Z7cusaxpyifPfS_:
[----:B------:R-:W-:Y:S01]  /*0000*/  LDC R1, c[0x0][0x37c] ;  /* 0x0000df00ff017b82 */ /* 0x000fe20000000800 */
[----:B------:R-:W0:Y:S07]  /*0010*/  S2R R0, SR_TID.X ;  /* 0x0000000000007919 */ /* 0x000e2e0000002100 */
[----:B------:R-:W0:Y:S01]  /*0020*/  S2UR UR4, SR_CTAID.X ;  /* 0x00000000000479c3 */ /* 0x000e220000002500 */
[----:B------:R-:W1:Y:S07]  /*0030*/  LDCU UR5, c[0x0][0x380] ;  /* 0x00007000ff0577ac */ /* 0x000e6e0008000800 */
[----:B------:R-:W0:Y:S02]  /*0040*/  LDC R7, c[0x0][0x360] ;  /* 0x0000d800ff077b82 */ /* 0x000e240000000800 */
[----:B0-----:R-:W-:-:S05]  /*0050*/  IMAD R7, R7, UR4, R0 ;  /* 0x0000000407077c24 */ /* 0x001fca000f8e0200 */
[----:B-1----:R-:W-:-:S13]  /*0060*/  ISETP.GE.AND P0, PT, R7, UR5, PT ;  /* 0x0000000507007c0c */ /* 0x002fda000bf06270 */
[----:B------:R-:W-:Y:S05]  /*0070*/  @P0 EXIT ;  /* 0x000000000000094d */ /* 0x000fea0003800000 */
[----:B------:R-:W0:Y:S01]  /*0080*/  LDC.64 R2, c[0x0][0x388] ;  /* 0x0000e200ff027b82 */ /* 0x000e220000000a00 */
[----:B------:R-:W1:Y:S01]  /*0090*/  LDCU.64 UR4, c[0x0][0x358] ;  /* 0x00006b00ff0477ac */ /* 0x000e620008000a00 */
[----:B------:R-:W2:Y:S06]  /*00a0*/  LDCU UR6, c[0x0][0x384] ;  /* 0x00007080ff0677ac */ /* 0x000eac0008000800 */
[----:B------:R-:W3:Y:S01]  /*00b0*/  LDC.64 R4, c[0x0][0x390] ;  /* 0x0000e400ff047b82 */ /* 0x000ee20000000a00 */
[----:B0-----:R-:W-:-:S06]  /*00c0*/  IMAD.WIDE R2, R7, 0x4, R2 ;  /* 0x0000000407027825 */ /* 0x001fcc00078e0202 */
[----:B-1----:R-:W2:Y:S01]  /*00d0*/  LDG.E R2, desc[UR4][R2.64] ;  /* 0x0000000402027981 */ /* 0x002ea2000c1e1900 */
[----:B---3--:R-:W-:-:S05]  /*00e0*/  IMAD.WIDE R4, R7, 0x4, R4 ;  /* 0x0000000407047825 */ /* 0x008fca00078e0204 */
[----:B------:R-:W2:Y:S02]  /*00f0*/  LDG.E R7, desc[UR4][R4.64] ;  /* 0x0000000404077981 */ /* 0x000ea4000c1e1900 */
[----:B--2---:R-:W-:-:S05]  /*0100*/  FFMA R7, R2, UR6, R7 ;  /* 0x0000000602077c23 */ /* 0x004fca0008000007 */
[----:B------:R-:W-:Y:S01]  /*0110*/  STG.E desc[UR4][R4.64], R7 ;  /* 0x0000000704007986 */ /* 0x000fe2000c101904 */
[----:B------:R-:W-:Y:S05]  /*0120*/  EXIT ;  /* 0x000000000000794d */ /* 0x000fea0003800000 */
.L_x_0:
[----:B------:R-:W-:-:S00]  /*0130*/  BRA `(.L_x_0) ;  /* 0xfffffffc00fc7947 */ /* 0x000fc0000383ffff */
[----:B------:R-:W-:-:S00]  /*0140*/  NOP ;  /* 0x0000000000007918 */ /* 0x000fc00000000000 */
        /* <DEDUP_REMOVED lines=11> */
.L_x_1:


//--------------------- .nv.shared.reserved.0     --------------------------
	.section	.nv.shared.reserved.0,"aw",@nobits
	.weak		__nv_reservedSMEM_offset_0_alias
	.size		__nv_reservedSMEM_offset_0_alias, 0, 64
	.other		__nv_reservedSMEM_offset_0_alias,@"STO_CUDA_RESERVED_SHARED STV_DEFAULT"
__nv_reservedSMEM_offset_0_alias:
	.zero		0
	.zero		64


//--------------------- .nv.constant0._Z7cusaxpyifPfS_ --------------------------
	.section	.nv.constant0._Z7cusaxpyifPfS_,"a",@progbits
	.sectionflags	@""
	.align	4
.nv.constant0._Z7cusaxpyifPfS_:
	.zero		920


//--------------------- SYMBOLS --------------------------

	.type		.nv.reservedSmem.offset0,@object
	.size		.nv.reservedSmem.offset0,0x4
